//
// Generated by NVIDIA NVVM Compiler
//
// Compiler Build ID: CL-36424714
// Cuda compilation tools, release 13.0, V13.0.88
// Based on NVVM 20.0.0
//

.version 9.0
.target sm_100
.address_size 64

	// .globl	_Z12mandelKernelPiffffiii

.visible .entry _Z12mandelKernelPiffffiii(
	.param .u64 .ptr .align 1 _Z12mandelKernelPiffffiii_param_0,
	.param .f32 _Z12mandelKernelPiffffiii_param_1,
	.param .f32 _Z12mandelKernelPiffffiii_param_2,
	.param .f32 _Z12mandelKernelPiffffiii_param_3,
	.param .f32 _Z12mandelKernelPiffffiii_param_4,
	.param .u32 _Z12mandelKernelPiffffiii_param_5,
	.param .u32 _Z12mandelKernelPiffffiii_param_6,
	.param .u32 _Z12mandelKernelPiffffiii_param_7
)
{
	.reg .pred 	%p<7>;
	.reg .b32 	%r<22>;
	.reg .b32 	%f<20>;
	.reg .b64 	%rd<5>;

	ld.param.u64 	%rd1, [_Z12mandelKernelPiffffiii_param_0];
	ld.param.f32 	%f9, [_Z12mandelKernelPiffffiii_param_1];
	ld.param.f32 	%f10, [_Z12mandelKernelPiffffiii_param_2];
	ld.param.f32 	%f11, [_Z12mandelKernelPiffffiii_param_3];
	ld.param.f32 	%f12, [_Z12mandelKernelPiffffiii_param_4];
	ld.param.u32 	%r6, [_Z12mandelKernelPiffffiii_param_5];
	ld.param.u32 	%r7, [_Z12mandelKernelPiffffiii_param_6];
	ld.param.u32 	%r8, [_Z12mandelKernelPiffffiii_param_7];
	mov.u32 	%r10, %tid.x;
	mov.u32 	%r11, %ctaid.x;
	shl.b32 	%r12, %r11, 4;
	add.s32 	%r1, %r12, %r10;
	mov.u32 	%r13, %tid.y;
	mov.u32 	%r14, %ctaid.y;
	shl.b32 	%r15, %r14, 4;
	add.s32 	%r16, %r15, %r13;
	setp.ge.s32 	%p1, %r1, %r7;
	setp.ge.s32 	%p2, %r16, %r8;
	or.pred  	%p3, %p1, %p2;
	@%p3 bra 	$L__BB0_6;
	cvt.rn.f32.s32 	%f13, %r1;
	fma.rn.f32 	%f1, %f11, %f13, %f9;
	cvt.rn.f32.u32 	%f14, %r16;
	fma.rn.f32 	%f2, %f12, %f14, %f10;
	setp.lt.s32 	%p4, %r6, 1;
	mov.b32 	%r21, 0;
	@%p4 bra 	$L__BB0_5;
	mov.b32 	%r20, 0;
	mov.f32 	%f18, %f2;
	mov.f32 	%f19, %f1;
$L__BB0_3:
	mul.f32 	%f5, %f19, %f19;
	mul.f32 	%f6, %f18, %f18;
	add.f32 	%f15, %f5, %f6;
	setp.gt.f32 	%p5, %f15, 0f40800000;
	mov.u32 	%r21, %r20;
	@%p5 bra 	$L__BB0_5;
	sub.f32 	%f16, %f5, %f6;
	add.f32 	%f17, %f19, %f19;
	add.f32 	%f19, %f1, %f16;
	fma.rn.f32 	%f18, %f17, %f18, %f2;
	add.s32 	%r20, %r20, 1;
	setp.ne.s32 	%p6, %r20, %r6;
	mov.u32 	%r21, %r6;
	@%p6 bra 	$L__BB0_3;
$L__BB0_5:
	mad.lo.s32 	%r19, %r7, %r16, %r1;
	cvta.to.global.u64 	%rd2, %rd1;
	mul.wide.s32 	%rd3, %r19, 4;
	add.s64 	%rd4, %rd2, %rd3;
	st.global.u32 	[%rd4], %r21;
$L__BB0_6:
	ret;

}


// ===== COMPILED SASS (sm_100) =====

	.target	sm_100

	.elftype	@"ET_EXEC"


//--------------------- .note.nv.tkinfo           --------------------------
	.section	.note.nv.tkinfo,"",@"SHT_NOTE"
	.sectionflags	@"SHF_NOTE_NV_TKINFO"
	.tkinfo
        /*0018*/ 	.word	0x00000002
        /*0030*/ 	.string	""
        /*0030*/ 	.string	"ptxas"
        /*0030*/ 	.string	"Cuda compilation tools, release 13.0, V13.0.88"
        /*0030*/ 	.string	"Build cuda_13.0.r13.0/compiler.36424714_0"
        /*0030*/ 	.string	"-arch sm_100 -m 64 "



//--------------------- .note.nv.cuinfo           --------------------------
	.section	.note.nv.cuinfo,"",@"SHT_NOTE"
	.sectionflags	@"SHF_NOTE_NV_CUINFO"
        /*0018*/ 	.short	0x0002
        /*001a*/ 	.short	0x0064
        /*001c*/ 	.short	0x0082
	.zero		2


//--------------------- .nv.info                  --------------------------
	.section	.nv.info,"",@"SHT_CUDA_INFO"
	.align	4


	//----- nvinfo : EIATTR_REGCOUNT
	.align		4
        /*0000*/ 	.byte	0x04, 0x2f
        /*0002*/ 	.short	(.L_1 - .L_0)
	.align		4
.L_0:
        /*0004*/ 	.word	index@(_Z12mandelKernelPiffffiii)
        /*0008*/ 	.word	0x00000010


	//----- nvinfo : EIATTR_FRAME_SIZE
	.align		4
.L_1:
        /*000c*/ 	.byte	0x04, 0x11
        /*000e*/ 	.short	(.L_3 - .L_2)
	.align		4
.L_2:
        /*0010*/ 	.word	index@(_Z12mandelKernelPiffffiii)
        /*0014*/ 	.word	0x00000000


	//----- nvinfo : EIATTR_MIN_STACK_SIZE
	.align		4
.L_3:
        /*0018*/ 	.byte	0x04, 0x12
        /*001a*/ 	.short	(.L_5 - .L_4)
	.align		4
.L_4:
        /*001c*/ 	.word	index@(_Z12mandelKernelPiffffiii)
        /*0020*/ 	.word	0x00000000
.L_5:


//--------------------- .nv.compat                --------------------------
	.section	.nv.compat,"",@"SHT_CUDA_COMPAT_INFO"
	.align	4
        /*0000*/ 	.byte	0x02, 0x09, 0x00, 0x00, 0x02, 0x02, 0x01, 0x00, 0x02, 0x05, 0x05, 0x00, 0x03, 0x07, 0x01, 0x01
        /*0010*/ 	.byte	0x02, 0x03, 0x00, 0x00, 0x02, 0x06, 0x01, 0x00, 0x04, 0x0b, 0x08, 0x00, 0x01, 0x00, 0x00, 0x00
        /*0020*/ 	.byte	0x00, 0x00, 0x00, 0x00


//--------------------- .nv.info._Z12mandelKernelPiffffiii --------------------------
	.section	.nv.info._Z12mandelKernelPiffffiii,"",@"SHT_CUDA_INFO"
	.sectionflags	@""
	.align	4


	//----- nvinfo : EIATTR_CUDA_API_VERSION
	.align		4
        /*0000*/ 	.byte	0x04, 0x37
        /*0002*/ 	.short	(.L_7 - .L_6)
.L_6:
        /*0004*/ 	.word	0x00000082


	//----- nvinfo : EIATTR_KPARAM_INFO
	.align		4
.L_7:
        /*0008*/ 	.byte	0x04, 0x17
        /*000a*/ 	.short	(.L_9 - .L_8)
.L_8:
        /*000c*/ 	.word	0x00000000
        /*0010*/ 	.short	0x0007
        /*0012*/ 	.short	0x0020
        /*0014*/ 	.byte	0x00, 0xf0, 0x11, 0x00


	//----- nvinfo : EIATTR_KPARAM_INFO
	.align		4
.L_9:
        /*0018*/ 	.byte	0x04, 0x17
        /*001a*/ 	.short	(.L_11 - .L_10)
.L_10:
        /*001c*/ 	.word	0x00000000
        /*0020*/ 	.short	0x0006
        /*0022*/ 	.short	0x001c
        /*0024*/ 	.byte	0x00, 0xf0, 0x11, 0x00


	//----- nvinfo : EIATTR_KPARAM_INFO
	.align		4
.L_11:
        /*0028*/ 	.byte	0x04, 0x17
        /*002a*/ 	.short	(.L_13 - .L_12)
.L_12:
        /*002c*/ 	.word	0x00000000
        /*0030*/ 	.short	0x0005
        /*0032*/ 	.short	0x0018
        /*0034*/ 	.byte	0x00, 0xf0, 0x11, 0x00


	//----- nvinfo : EIATTR_KPARAM_INFO
	.align		4
.L_13:
        /*0038*/ 	.byte	0x04, 0x17
        /*003a*/ 	.short	(.L_15 - .L_14)
.L_14:
        /*003c*/ 	.word	0x00000000
        /*0040*/ 	.short	0x0004
        /*0042*/ 	.short	0x0014
        /*0044*/ 	.byte	0x00, 0xf0, 0x11, 0x00


	//----- nvinfo : EIATTR_KPARAM_INFO
	.align		4
.L_15:
        /*0048*/ 	.byte	0x04, 0x17
        /*004a*/ 	.short	(.L_17 - .L_16)
.L_16:
        /*004c*/ 	.word	0x00000000
        /*0050*/ 	.short	0x0003
        /*0052*/ 	.short	0x0010
        /*0054*/ 	.byte	0x00, 0xf0, 0x11, 0x00


	//----- nvinfo : EIATTR_KPARAM_INFO
	.align		4
.L_17:
        /*0058*/ 	.byte	0x04, 0x17
        /*005a*/ 	.short	(.L_19 - .L_18)
.L_18:
        /*005c*/ 	.word	0x00000000
        /*0060*/ 	.short	0x0002
        /*0062*/ 	.short	0x000c
        /*0064*/ 	.byte	0x00, 0xf0, 0x11, 0x00


	//----- nvinfo : EIATTR_KPARAM_INFO
	.align		4
.L_19:
        /*0068*/ 	.byte	0x04, 0x17
        /*006a*/ 	.short	(.L_21 - .L_20)
.L_20:
        /*006c*/ 	.word	0x00000000
        /*0070*/ 	.short	0x0001
        /*0072*/ 	.short	0x0008
        /*0074*/ 	.byte	0x00, 0xf0, 0x11, 0x00


	//----- nvinfo : EIATTR_KPARAM_INFO
	.align		4
.L_21:
        /*0078*/ 	.byte	0x04, 0x17
        /*007a*/ 	.short	(.L_23 - .L_22)
.L_22:
        /*007c*/ 	.word	0x00000000
        /*0080*/ 	.short	0x0000
        /*0082*/ 	.short	0x0000
        /*0084*/ 	.byte	0x00, 0xf5, 0x21, 0x00


	//----- nvinfo : EIATTR_SPARSE_MMA_MASK
	.align		4
.L_23:
        /*0088*/ 	.byte	0x03, 0x50
        /*008a*/ 	.short	0x0000


	//----- nvinfo : EIATTR_MAXREG_COUNT
	.align		4
        /*008c*/ 	.byte	0x03, 0x1b
        /*008e*/ 	.short	0x00ff


	//----- nvinfo : EIATTR_MERCURY_ISA_VERSION
	.align		4
        /*0090*/ 	.byte	0x03, 0x5f
        /*0092*/ 	.short	0x0101


	//----- nvinfo : EIATTR_VRC_CTA_INIT_COUNT
	.align		4
        /*0094*/ 	.byte	0x02, 0x4a
	.zero		1
	.zero		1


	//----- nvinfo : EIATTR_EXIT_INSTR_OFFSETS
	.align		4
        /*0098*/ 	.byte	0x04, 0x1c
        /*009a*/ 	.short	(.L_25 - .L_24)


	//   ....[0]....
.L_24:
        /*009c*/ 	.word	0x000000b0


	//   ....[1]....
        /*00a0*/ 	.word	0x00000300


	//----- nvinfo : EIATTR_CRS_STACK_SIZE
	.align		4
.L_25:
        /*00a4*/ 	.byte	0x04, 0x1e
        /*00a6*/ 	.short	(.L_27 - .L_26)
.L_26:
        /*00a8*/ 	.word	0x00000000


	//----- nvinfo : EIATTR_CBANK_PARAM_SIZE
	.align		4
.L_27:
        /*00ac*/ 	.byte	0x03, 0x19
        /*00ae*/ 	.short	0x0024


	//----- nvinfo : EIATTR_PARAM_CBANK
	.align		4
        /*00b0*/ 	.byte	0x04, 0x0a
        /*00b2*/ 	.short	(.L_29 - .L_28)
	.align		4
.L_28:
        /*00b4*/ 	.word	index@(.nv.constant0._Z12mandelKernelPiffffiii)
        /*00b8*/ 	.short	0x0380
        /*00ba*/ 	.short	0x0024


	//----- nvinfo : EIATTR_SW_WAR
	.align		4
.L_29:
        /*00bc*/ 	.byte	0x04, 0x36
        /*00be*/ 	.short	(.L_31 - .L_30)
.L_30:
        /*00c0*/ 	.word	0x00000008
.L_31:


//--------------------- .nv.callgraph             --------------------------
	.section	.nv.callgraph,"",@"SHT_CUDA_CALLGRAPH"
	.align	4
	.sectionentsize	8
	.align		4
        /*0000*/ 	.word	0x00000000
	.align		4
        /*0004*/ 	.word	0xffffffff
	.align		4
        /*0008*/ 	.word	0x00000000
	.align		4
        /*000c*/ 	.word	0xfffffffe
	.align		4
        /*0010*/ 	.word	0x00000000
	.align		4
        /*0014*/ 	.word	0xfffffffd
	.align		4
        /*0018*/ 	.word	0x00000000
	.align		4
        /*001c*/ 	.word	0xfffffffc


//--------------------- .text._Z12mandelKernelPiffffiii --------------------------
	.section	.text._Z12mandelKernelPiffffiii,"ax",@progbits
	.align	128
        .global         _Z12mandelKernelPiffffiii
        .type           _Z12mandelKernelPiffffiii,@function
        .size           _Z12mandelKernelPiffffiii,(.L_x_4 - _Z12mandelKernelPiffffiii)
        .other          _Z12mandelKernelPiffffiii,@"STO_CUDA_ENTRY STV_DEFAULT"
_Z12mandelKernelPiffffiii:
.text._Z12mandelKernelPiffffiii:
[----:B------:R-:W-:Y:S01]  /*0000*/  LDC R1, c[0x0][0x37c] ;  /* 0x0000df00ff017b82 */ /* 0x000fe20000000800 */
[----:B------:R-:W0:Y:S01]  /*0010*/  S2R R5, SR_TID.Y ;  /* 0x0000000000057919 */ /* 0x000e220000002200 */
[----:B------:R-:W1:Y:S01]  /*0020*/  LDCU UR4, c[0x0][0x3a0] ;  /* 0x00007400ff0477ac */ /* 0x000e620008000800 */
[----:B------:R-:W0:Y:S01]  /*0030*/  S2R R2, SR_CTAID.Y ;  /* 0x0000000000027919 */ /* 0x000e220000002600 */
[----:B------:R-:W2:Y:S01]  /*0040*/  LDCU UR5, c[0x0][0x39c] ;  /* 0x00007380ff0577ac */ /* 0x000ea20008000800 */
[----:B------:R-:W3:Y:S01]  /*0050*/  S2R R0, SR_TID.X ;  /* 0x0000000000007919 */ /* 0x000ee20000002100 */
[----:B------:R-:W3:Y:S01]  /*0060*/  S2R R3, SR_CTAID.X ;  /* 0x0000000000037919 */ /* 0x000ee20000002500 */
[----:B0-----:R-:W-:-:S04]  /*0070*/  LEA R5, R2, R5, 0x4 ;  /* 0x0000000502057211 */ /* 0x001fc800078e20ff */
[----:B-1----:R-:W-:Y:S02]  /*0080*/  ISETP.GE.AND P0, PT, R5, UR4, PT ;  /* 0x0000000405007c0c */ /* 0x002fe4000bf06270 */
[----:B---3--:R-:W-:-:S04]  /*0090*/  LEA R0, R3, R0, 0x4 ;  /* 0x0000000003007211 */ /* 0x008fc800078e20ff */
[----:B--2---:R-:W-:-:S13]  /*00a0*/  ISETP.GE.OR P0, PT, R0, UR5, P0 ;  /* 0x0000000500007c0c */ /* 0x004fda0008706670 */
[----:B------:R-:W-:Y:S05]  /*00b0*/  @P0 EXIT ;  /* 0x000000000000094d */ /* 0x000fea0003800000 */
[----:B------:R-:W0:Y:S01]  /*00c0*/  LDCU UR8, c[0x0][0x398] ;  /* 0x00007300ff0877ac */ /* 0x000e220008000800 */
[----:B------:R-:W1:Y:S01]  /*00d0*/  LDC.64 R6, c[0x0][0x388] ;  /* 0x0000e200ff067b82 */ /* 0x000e620000000a00 */
[----:B------:R-:W-:Y:S01]  /*00e0*/  I2FP.F32.U32 R2, R5 ;  /* 0x0000000500027245 */ /* 0x000fe20000201000 */
[----:B------:R-:W1:Y:S01]  /*00f0*/  LDCU.64 UR6, c[0x0][0x390] ;  /* 0x00007200ff0677ac */ /* 0x000e620008000a00 */
[----:B------:R-:W-:Y:S01]  /*0100*/  I2FP.F32.S32 R3, R0 ;  /* 0x0000000000037245 */ /* 0x000fe20000201400 */
[----:B------:R-:W2:Y:S01]  /*0110*/  LDCU.64 UR4, c[0x0][0x358] ;  /* 0x00006b00ff0477ac */ /* 0x000ea20008000a00 */
[----:B0-----:R-:W-:Y:S01]  /*0120*/  UISETP.GE.AND UP0, UPT, UR8, 0x1, UPT ;  /* 0x000000010800788c */ /* 0x001fe2000bf06270 */
[----:B-1----:R-:W-:Y:S01]  /*0130*/  FFMA R2, R2, UR7, R7 ;  /* 0x0000000702027c23 */ /* 0x002fe20008000007 */
[----:B------:R-:W-:Y:S02]  /*0140*/  HFMA2 R7, -RZ, RZ, 0, 0 ;  /* 0x00000000ff077431 */ /* 0x000fe400000001ff */
[----:B------:R-:W-:-:S05]  /*0150*/  FFMA R3, R3, UR6, R6 ;  /* 0x0000000603037c23 */ /* 0x000fca0008000006 */
[----:B--2---:R-:W-:Y:S05]  /*0160*/  BRA.U !UP0, `(.L_x_0) ;  /* 0x0000000108507547 */ /* 0x004fea000b800000 */
[----:B------:R-:W-:Y:S01]  /*0170*/  BSSY.RECONVERGENT B0, `(.L_x_0) ;  /* 0x0000013000007945 */ /* 0x000fe20003800200 */
[----:B------:R-:W-:Y:S01]  /*0180*/  MOV R7, RZ ;  /* 0x000000ff00077202 */ /* 0x000fe20000000f00 */
[----:B------:R-:W0:Y:S01]  /*0190*/  LDCU UR6, c[0x0][0x398] ;  /* 0x00007300ff0677ac */ /* 0x000e220008000800 */
[----:B------:R-:W-:Y:S02]  /*01a0*/  MOV R9, R2 ;  /* 0x0000000200097202 */ /* 0x000fe40000000f00 */
[----:B------:R-:W-:Y:S01]  /*01b0*/  MOV R4, R3 ;  /* 0x0000000300047202 */ /* 0x000fe20000000f00 */
[----:B------:R-:W1:Y:S06]  /*01c0*/  LDCU UR7, c[0x0][0x398] ;  /* 0x00007300ff0777ac */ /* 0x000e6c0008000800 */
.L_x_2:
[----:B------:R-:W-:Y:S01]  /*01d0*/  FMUL R6, R4, R4 ;  /* 0x0000000404067220 */ /* 0x000fe20000400000 */
[----:B------:R-:W-:-:S04]  /*01e0*/  FMUL R13, R9, R9 ;  /* 0x00000009090d7220 */ /* 0x000fc80000400000 */
[----:B------:R-:W-:-:S05]  /*01f0*/  FADD R8, R6, R13 ;  /* 0x0000000d06087221 */ /* 0x000fca0000000000 */
[----:B------:R-:W-:-:S13]  /*0200*/  FSETP.GT.AND P0, PT, R8, 4, PT ;  /* 0x408000000800780b */ /* 0x000fda0003f04000 */
[----:B------:R-:W-:Y:S05]  /*0210*/  @P0 BRA `(.L_x_1) ;  /* 0x0000000000200947 */ /* 0x000fea0003800000 */
[----:B------:R-:W-:Y:S01]  /*0220*/  IADD3 R7, PT, PT, R7, 0x1, RZ ;  /* 0x0000000107077810 */ /* 0x000fe20007ffe0ff */
[----:B------:R-:W-:Y:S01]  /*0230*/  FADD R11, R4, R4 ;  /* 0x00000004040b7221 */ /* 0x000fe20000000000 */
[----:B------:R-:W-:Y:S02]  /*0240*/  FADD R4, R6, -R13 ;  /* 0x8000000d06047221 */ /* 0x000fe40000000000 */
[----:B-1----:R-:W-:Y:S01]  /*0250*/  ISETP.NE.AND P0, PT, R7, UR7, PT ;  /* 0x0000000707007c0c */ /* 0x002fe2000bf05270 */
[----:B------:R-:W-:Y:S01]  /*0260*/  FFMA R9, R11, R9, R2 ;  /* 0x000000090b097223 */ /* 0x000fe20000000002 */
[----:B------:R-:W-:-:S11]  /*0270*/  FADD R4, R3, R4 ;  /* 0x0000000403047221 */ /* 0x000fd60000000000 */
[----:B------:R-:W-:Y:S05]  /*0280*/  @P0 BRA `(.L_x_2) ;  /* 0xfffffffc00d00947 */ /* 0x000fea000383ffff */
[----:B0-----:R-:W-:-:S07]  /*0290*/  MOV R7, UR6 ;  /* 0x0000000600077c02 */ /* 0x001fce0008000f00 */
.L_x_1:
[----:B01----:R-:W-:Y:S05]  /*02a0*/  BSYNC.RECONVERGENT B0 ;  /* 0x0000000000007941 */ /* 0x003fea0003800200 */
.L_x_0:
[----:B------:R-:W0:Y:S01]  /*02b0*/  LDC.64 R2, c[0x0][0x380] ;  /* 0x0000e000ff027b82 */ /* 0x000e220000000a00 */
[----:B------:R-:W1:Y:S02]  /*02c0*/  LDCU UR8, c[0x0][0x39c] ;  /* 0x00007380ff0877ac */ /* 0x000e640008000800 */
[----:B-1----:R-:W-:-:S04]  /*02d0*/  IMAD R5, R5, UR8, R0 ;  /* 0x0000000805057c24 */ /* 0x002fc8000f8e0200 */
[----:B0-----:R-:W-:-:S05]  /*02e0*/  IMAD.WIDE R2, R5, 0x4, R2 ;  /* 0x0000000405027825 */ /* 0x001fca00078e0202 */
[----:B------:R-:W-:Y:S01]  /*02f0*/  STG.E desc[UR4][R2.64], R7 ;  /* 0x0000000702007986 */ /* 0x000fe2000c101904 */
[----:B------:R-:W-:Y:S05]  /*0300*/  EXIT ;  /* 0x000000000000794d */ /* 0x000fea0003800000 */
.L_x_3:
[----:B------:R-:W-:-:S00]  /*0310*/  BRA `(.L_x_3) ;  /* 0xfffffffc00fc7947 */ /* 0x000fc0000383ffff */
[----:B------:R-:W-:-:S00]  /*0320*/  NOP ;  /* 0x0000000000007918 */ /* 0x000fc00000000000 */
        /* <DEDUP_REMOVED lines=13> */
.L_x_4:


//--------------------- .nv.shared.reserved.0     --------------------------
	.section	.nv.shared.reserved.0,"aw",@nobits
	.weak		__nv_reservedSMEM_offset_0_alias
	.size		__nv_reservedSMEM_offset_0_alias, 0, 64
	.other		__nv_reservedSMEM_offset_0_alias,@"STO_CUDA_RESERVED_SHARED STV_DEFAULT"
__nv_reservedSMEM_offset_0_alias:
	.zero		0
	.zero		64


//--------------------- .nv.constant0._Z12mandelKernelPiffffiii --------------------------
	.section	.nv.constant0._Z12mandelKernelPiffffiii,"a",@progbits
	.sectionflags	@""
	.align	4
.nv.constant0._Z12mandelKernelPiffffiii:
	.zero		932


//--------------------- SYMBOLS --------------------------

	.type		.nv.reservedSmem.offset0,@object
	.size		.nv.reservedSmem.offset0,0x4
